//
// Generated by NVIDIA NVVM Compiler
//
// Compiler Build ID: CL-36424714
// Cuda compilation tools, release 13.0, V13.0.88
// Based on NVVM 20.0.0
//

.version 9.0
.target sm_100
.address_size 64

	// .globl	_Z6kernelPiS_S_PdS0_
.extern .shared .align 16 .b8 cache[];

.visible .entry _Z6kernelPiS_S_PdS0_(
	.param .u64 .ptr .align 1 _Z6kernelPiS_S_PdS0__param_0,
	.param .u64 .ptr .align 1 _Z6kernelPiS_S_PdS0__param_1,
	.param .u64 .ptr .align 1 _Z6kernelPiS_S_PdS0__param_2,
	.param .u64 .ptr .align 1 _Z6kernelPiS_S_PdS0__param_3,
	.param .u64 .ptr .align 1 _Z6kernelPiS_S_PdS0__param_4
)
{
	.reg .pred 	%p<10>;
	.reg .b32 	%r<56>;
	.reg .b64 	%rd<6>;
	.reg .b64 	%fd<85>;

	ld.param.u64 	%rd1, [_Z6kernelPiS_S_PdS0__param_4];
	mov.u32 	%r25, %tid.x;
	mov.u32 	%r26, %tid.y;
	mov.u32 	%r27, %ntid.x;
	mov.u32 	%r28, %ntid.y;
	mad.lo.s32 	%r29, %r26, %r27, %r25;
	mul.lo.s32 	%r1, %r27, %r28;
	shl.b32 	%r30, %r29, 3;
	mov.u32 	%r31, cache;
	add.s32 	%r32, %r31, %r30;
	mov.b64 	%rd2, 4602678819172646912;
	st.shared.u64 	[%r32], %rd2;
	bar.sync 	0;
	setp.lt.u32 	%p1, %r1, 2;
	ld.shared.f64 	%fd83, [cache];
	@%p1 bra 	$L__BB0_15;
	add.s32 	%r2, %r1, -1;
	add.s32 	%r34, %r1, -2;
	and.b32  	%r3, %r2, 15;
	setp.lt.u32 	%p2, %r34, 15;
	mov.b32 	%r52, 1;
	@%p2 bra 	$L__BB0_5;
	add.s32 	%r48, %r31, 64;
	and.b32  	%r38, %r2, -16;
	neg.s32 	%r50, %r38;
	mov.b32 	%r49, 0;
$L__BB0_3:
	.pragma "nounroll";
	ld.shared.f64 	%fd17, [%r48+-56];
	add.f64 	%fd18, %fd17, %fd83;
	ld.shared.v2.f64 	{%fd19, %fd20}, [%r48+-48];
	add.f64 	%fd21, %fd19, %fd18;
	add.f64 	%fd22, %fd20, %fd21;
	ld.shared.v2.f64 	{%fd23, %fd24}, [%r48+-32];
	add.f64 	%fd25, %fd23, %fd22;
	add.f64 	%fd26, %fd24, %fd25;
	ld.shared.v2.f64 	{%fd27, %fd28}, [%r48+-16];
	add.f64 	%fd29, %fd27, %fd26;
	add.f64 	%fd30, %fd28, %fd29;
	ld.shared.v2.f64 	{%fd31, %fd32}, [%r48];
	add.f64 	%fd33, %fd31, %fd30;
	add.f64 	%fd34, %fd32, %fd33;
	ld.shared.v2.f64 	{%fd35, %fd36}, [%r48+16];
	add.f64 	%fd37, %fd35, %fd34;
	add.f64 	%fd38, %fd36, %fd37;
	ld.shared.v2.f64 	{%fd39, %fd40}, [%r48+32];
	add.f64 	%fd41, %fd39, %fd38;
	add.f64 	%fd42, %fd40, %fd41;
	ld.shared.v2.f64 	{%fd43, %fd44}, [%r48+48];
	add.f64 	%fd45, %fd43, %fd42;
	add.f64 	%fd46, %fd44, %fd45;
	ld.shared.f64 	%fd47, [%r48+64];
	add.f64 	%fd83, %fd47, %fd46;
	add.s32 	%r50, %r50, 16;
	add.s32 	%r49, %r49, 16;
	add.s32 	%r48, %r48, 128;
	setp.ne.s32 	%p3, %r50, 0;
	@%p3 bra 	$L__BB0_3;
	add.s32 	%r52, %r49, 1;
$L__BB0_5:
	setp.eq.s32 	%p4, %r3, 0;
	@%p4 bra 	$L__BB0_14;
	and.b32  	%r13, %r2, 7;
	setp.lt.u32 	%p5, %r3, 8;
	@%p5 bra 	$L__BB0_8;
	shl.b32 	%r39, %r52, 3;
	add.s32 	%r41, %r31, %r39;
	ld.shared.f64 	%fd49, [%r41];
	add.f64 	%fd50, %fd49, %fd83;
	ld.shared.f64 	%fd51, [%r41+8];
	add.f64 	%fd52, %fd51, %fd50;
	ld.shared.f64 	%fd53, [%r41+16];
	add.f64 	%fd54, %fd53, %fd52;
	ld.shared.f64 	%fd55, [%r41+24];
	add.f64 	%fd56, %fd55, %fd54;
	ld.shared.f64 	%fd57, [%r41+32];
	add.f64 	%fd58, %fd57, %fd56;
	ld.shared.f64 	%fd59, [%r41+40];
	add.f64 	%fd60, %fd59, %fd58;
	ld.shared.f64 	%fd61, [%r41+48];
	add.f64 	%fd62, %fd61, %fd60;
	ld.shared.f64 	%fd63, [%r41+56];
	add.f64 	%fd83, %fd63, %fd62;
	add.s32 	%r52, %r52, 8;
$L__BB0_8:
	setp.eq.s32 	%p6, %r13, 0;
	@%p6 bra 	$L__BB0_14;
	and.b32  	%r16, %r2, 3;
	setp.lt.u32 	%p7, %r13, 4;
	@%p7 bra 	$L__BB0_11;
	shl.b32 	%r42, %r52, 3;
	add.s32 	%r44, %r31, %r42;
	ld.shared.f64 	%fd65, [%r44];
	add.f64 	%fd66, %fd65, %fd83;
	ld.shared.f64 	%fd67, [%r44+8];
	add.f64 	%fd68, %fd67, %fd66;
	ld.shared.f64 	%fd69, [%r44+16];
	add.f64 	%fd70, %fd69, %fd68;
	ld.shared.f64 	%fd71, [%r44+24];
	add.f64 	%fd83, %fd71, %fd70;
	add.s32 	%r52, %r52, 4;
$L__BB0_11:
	setp.eq.s32 	%p8, %r16, 0;
	@%p8 bra 	$L__BB0_14;
	shl.b32 	%r45, %r52, 3;
	add.s32 	%r55, %r31, %r45;
	neg.s32 	%r54, %r16;
$L__BB0_13:
	.pragma "nounroll";
	ld.shared.f64 	%fd72, [%r55];
	add.f64 	%fd83, %fd72, %fd83;
	add.s32 	%r55, %r55, 8;
	add.s32 	%r54, %r54, 1;
	setp.ne.s32 	%p9, %r54, 0;
	@%p9 bra 	$L__BB0_13;
$L__BB0_14:
	st.shared.f64 	[cache], %fd83;
$L__BB0_15:
	cvta.to.global.u64 	%rd3, %rd1;
	mov.u32 	%r47, %ctaid.x;
	mul.wide.u32 	%rd4, %r47, 8;
	add.s64 	%rd5, %rd3, %rd4;
	ld.global.f64 	%fd73, [%rd5];
	add.f64 	%fd74, %fd83, %fd73;
	st.global.f64 	[%rd5], %fd74;
	ret;

}


// ===== COMPILED SASS (sm_100) =====

	.target	sm_100

	.elftype	@"ET_EXEC"


//--------------------- .note.nv.tkinfo           --------------------------
	.section	.note.nv.tkinfo,"",@"SHT_NOTE"
	.sectionflags	@"SHF_NOTE_NV_TKINFO"
	.tkinfo
        /*0018*/ 	.word	0x00000002
        /*0030*/ 	.string	""
        /*0030*/ 	.string	"ptxas"
        /*0030*/ 	.string	"Cuda compilation tools, release 13.0, V13.0.88"
        /*0030*/ 	.string	"Build cuda_13.0.r13.0/compiler.36424714_0"
        /*0030*/ 	.string	"-arch sm_100 -m 64 "



//--------------------- .note.nv.cuinfo           --------------------------
	.section	.note.nv.cuinfo,"",@"SHT_NOTE"
	.sectionflags	@"SHF_NOTE_NV_CUINFO"
        /*0018*/ 	.short	0x0002
        /*001a*/ 	.short	0x0064
        /*001c*/ 	.short	0x0082
	.zero		2


//--------------------- .nv.info                  --------------------------
	.section	.nv.info,"",@"SHT_CUDA_INFO"
	.align	4


	//----- nvinfo : EIATTR_REGCOUNT
	.align		4
        /*0000*/ 	.byte	0x04, 0x2f
        /*0002*/ 	.short	(.L_1 - .L_0)
	.align		4
.L_0:
        /*0004*/ 	.word	index@(_Z6kernelPiS_S_PdS0_)
        /*0008*/ 	.word	0x00000012


	//----- nvinfo : EIATTR_FRAME_SIZE
	.align		4
.L_1:
        /*000c*/ 	.byte	0x04, 0x11
        /*000e*/ 	.short	(.L_3 - .L_2)
	.align		4
.L_2:
        /*0010*/ 	.word	index@(_Z6kernelPiS_S_PdS0_)
        /*0014*/ 	.word	0x00000000


	//----- nvinfo : EIATTR_MIN_STACK_SIZE
	.align		4
.L_3:
        /*0018*/ 	.byte	0x04, 0x12
        /*001a*/ 	.short	(.L_5 - .L_4)
	.align		4
.L_4:
        /*001c*/ 	.word	index@(_Z6kernelPiS_S_PdS0_)
        /*0020*/ 	.word	0x00000000
.L_5:


//--------------------- .nv.compat                --------------------------
	.section	.nv.compat,"",@"SHT_CUDA_COMPAT_INFO"
	.align	4
        /*0000*/ 	.byte	0x02, 0x09, 0x00, 0x00, 0x02, 0x02, 0x01, 0x00, 0x02, 0x05, 0x05, 0x00, 0x03, 0x07, 0x01, 0x01
        /*0010*/ 	.byte	0x02, 0x03, 0x00, 0x00, 0x02, 0x06, 0x01, 0x00, 0x04, 0x0b, 0x08, 0x00, 0x01, 0x00, 0x00, 0x00
        /*0020*/ 	.byte	0x00, 0x00, 0x00, 0x00


//--------------------- .nv.info._Z6kernelPiS_S_PdS0_ --------------------------
	.section	.nv.info._Z6kernelPiS_S_PdS0_,"",@"SHT_CUDA_INFO"
	.sectionflags	@""
	.align	4


	//----- nvinfo : EIATTR_CUDA_API_VERSION
	.align		4
        /*0000*/ 	.byte	0x04, 0x37
        /*0002*/ 	.short	(.L_7 - .L_6)
.L_6:
        /*0004*/ 	.word	0x00000082


	//----- nvinfo : EIATTR_KPARAM_INFO
	.align		4
.L_7:
        /*0008*/ 	.byte	0x04, 0x17
        /*000a*/ 	.short	(.L_9 - .L_8)
.L_8:
        /*000c*/ 	.word	0x00000000
        /*0010*/ 	.short	0x0004
        /*0012*/ 	.short	0x0020
        /*0014*/ 	.byte	0x00, 0xf5, 0x21, 0x00


	//----- nvinfo : EIATTR_KPARAM_INFO
	.align		4
.L_9:
        /*0018*/ 	.byte	0x04, 0x17
        /*001a*/ 	.short	(.L_11 - .L_10)
.L_10:
        /*001c*/ 	.word	0x00000000
        /*0020*/ 	.short	0x0003
        /*0022*/ 	.short	0x0018
        /*0024*/ 	.byte	0x00, 0xf5, 0x21, 0x00


	//----- nvinfo : EIATTR_KPARAM_INFO
	.align		4
.L_11:
        /*0028*/ 	.byte	0x04, 0x17
        /*002a*/ 	.short	(.L_13 - .L_12)
.L_12:
        /*002c*/ 	.word	0x00000000
        /*0030*/ 	.short	0x0002
        /*0032*/ 	.short	0x0010
        /*0034*/ 	.byte	0x00, 0xf5, 0x21, 0x00


	//----- nvinfo : EIATTR_KPARAM_INFO
	.align		4
.L_13:
        /*0038*/ 	.byte	0x04, 0x17
        /*003a*/ 	.short	(.L_15 - .L_14)
.L_14:
        /*003c*/ 	.word	0x00000000
        /*0040*/ 	.short	0x0001
        /*0042*/ 	.short	0x0008
        /*0044*/ 	.byte	0x00, 0xf5, 0x21, 0x00


	//----- nvinfo : EIATTR_KPARAM_INFO
	.align		4
.L_15:
        /*0048*/ 	.byte	0x04, 0x17
        /*004a*/ 	.short	(.L_17 - .L_16)
.L_16:
        /*004c*/ 	.word	0x00000000
        /*0050*/ 	.short	0x0000
        /*0052*/ 	.short	0x0000
        /*0054*/ 	.byte	0x00, 0xf5, 0x21, 0x00


	//----- nvinfo : EIATTR_SPARSE_MMA_MASK
	.align		4
.L_17:
        /*0058*/ 	.byte	0x03, 0x50
        /*005a*/ 	.short	0x0000


	//----- nvinfo : EIATTR_MAXREG_COUNT
	.align		4
        /*005c*/ 	.byte	0x03, 0x1b
        /*005e*/ 	.short	0x00ff


	//----- nvinfo : EIATTR_NUM_BARRIERS
	.align		4
        /*0060*/ 	.byte	0x02, 0x4c
        /*0062*/ 	.byte	0x01
	.zero		1


	//----- nvinfo : EIATTR_MERCURY_ISA_VERSION
	.align		4
        /*0064*/ 	.byte	0x03, 0x5f
        /*0066*/ 	.short	0x0101


	//----- nvinfo : EIATTR_VRC_CTA_INIT_COUNT
	.align		4
        /*0068*/ 	.byte	0x02, 0x4a
	.zero		1
	.zero		1


	//----- nvinfo : EIATTR_EXIT_INSTR_OFFSETS
	.align		4
        /*006c*/ 	.byte	0x04, 0x1c
        /*006e*/ 	.short	(.L_19 - .L_18)


	//   ....[0]....
.L_18:
        /*0070*/ 	.word	0x00000730


	//----- nvinfo : EIATTR_CBANK_PARAM_SIZE
	.align		4
.L_19:
        /*0074*/ 	.byte	0x03, 0x19
        /*0076*/ 	.short	0x0028


	//----- nvinfo : EIATTR_PARAM_CBANK
	.align		4
        /*0078*/ 	.byte	0x04, 0x0a
        /*007a*/ 	.short	(.L_21 - .L_20)
	.align		4
.L_20:
        /*007c*/ 	.word	index@(.nv.constant0._Z6kernelPiS_S_PdS0_)
        /*0080*/ 	.short	0x0380
        /*0082*/ 	.short	0x0028


	//----- nvinfo : EIATTR_SW_WAR
	.align		4
.L_21:
        /*0084*/ 	.byte	0x04, 0x36
        /*0086*/ 	.short	(.L_23 - .L_22)
.L_22:
        /*0088*/ 	.word	0x00000008
.L_23:


//--------------------- .nv.callgraph             --------------------------
	.section	.nv.callgraph,"",@"SHT_CUDA_CALLGRAPH"
	.align	4
	.sectionentsize	8
	.align		4
        /*0000*/ 	.word	0x00000000
	.align		4
        /*0004*/ 	.word	0xffffffff
	.align		4
        /*0008*/ 	.word	0x00000000
	.align		4
        /*000c*/ 	.word	0xfffffffe
	.align		4
        /*0010*/ 	.word	0x00000000
	.align		4
        /*0014*/ 	.word	0xfffffffd
	.align		4
        /*0018*/ 	.word	0x00000000
	.align		4
        /*001c*/ 	.word	0xfffffffc


//--------------------- .text._Z6kernelPiS_S_PdS0_ --------------------------
	.section	.text._Z6kernelPiS_S_PdS0_,"ax",@progbits
	.align	128
        .global         _Z6kernelPiS_S_PdS0_
        .type           _Z6kernelPiS_S_PdS0_,@function
        .size           _Z6kernelPiS_S_PdS0_,(.L_x_8 - _Z6kernelPiS_S_PdS0_)
        .other          _Z6kernelPiS_S_PdS0_,@"STO_CUDA_ENTRY STV_DEFAULT"
_Z6kernelPiS_S_PdS0_:
.text._Z6kernelPiS_S_PdS0_:
[----:B------:R-:W-:Y:S01]  /*0000*/  LDC R1, c[0x0][0x37c] ;  /* 0x0000df00ff017b82 */ /* 0x000fe20000000800 */
[----:B------:R-:W0:Y:S07]  /*0010*/  S2R R0, SR_TID.X ;  /* 0x0000000000007919 */ /* 0x000e2e0000002100 */
[----:B------:R-:W1:Y:S01]  /*0020*/  S2UR UR5, SR_CgaCtaId ;  /* 0x00000000000579c3 */ /* 0x000e620000008800 */
[----:B------:R-:W0:Y:S01]  /*0030*/  LDCU UR6, c[0x0][0x360] ;  /* 0x00006c00ff0677ac */ /* 0x000e220008000800 */
[----:B------:R-:W-:Y:S01]  /*0040*/  HFMA2 R4, -RZ, RZ, 0, 0 ;  /* 0x00000000ff047431 */ /* 0x000fe200000001ff */
[----:B------:R-:W0:Y:S01]  /*0050*/  S2R R3, SR_TID.Y ;  /* 0x0000000000037919 */ /* 0x000e220000002200 */
[----:B------:R-:W-:Y:S01]  /*0060*/  MOV R5, 0x3fe00000 ;  /* 0x3fe0000000057802 */ /* 0x000fe20000000f00 */
[----:B------:R-:W-:Y:S01]  /*0070*/  UMOV UR4, 0x400 ;  /* 0x0000040000047882 */ /* 0x000fe20000000000 */
[----:B------:R-:W2:Y:S01]  /*0080*/  LDCU.64 UR10, c[0x0][0x358] ;  /* 0x00006b00ff0a77ac */ /* 0x000ea20008000a00 */
[----:B-1----:R-:W-:-:S02]  /*0090*/  ULEA UR5, UR5, UR4, 0x18 ;  /* 0x0000000405057291 */ /* 0x002fc4000f8ec0ff */
[----:B------:R-:W1:Y:S01]  /*00a0*/  LDCU UR4, c[0x0][0x364] ;  /* 0x00006c80ff0477ac */ /* 0x000e620008000800 */
[----:B0-----:R-:W-:-:S05]  /*00b0*/  IMAD R0, R3, UR6, R0 ;  /* 0x0000000603007c24 */ /* 0x001fca000f8e0200 */
[----:B------:R-:W-:Y:S01]  /*00c0*/  LEA R7, R0, UR5, 0x3 ;  /* 0x0000000500077c11 */ /* 0x000fe2000f8e18ff */
[----:B-1----:R-:W-:-:S04]  /*00d0*/  UIMAD UR4, UR6, UR4, URZ ;  /* 0x00000004060472a4 */ /* 0x002fc8000f8e02ff */
[----:B------:R0:W-:Y:S01]  /*00e0*/  STS.64 [R7], R4 ;  /* 0x0000000407007388 */ /* 0x0001e20000000a00 */
[----:B------:R-:W-:Y:S01]  /*00f0*/  UISETP.GE.U32.AND UP0, UPT, UR4, 0x2, UPT ;  /* 0x000000020400788c */ /* 0x000fe2000bf06070 */
[----:B------:R-:W-:Y:S06]  /*0100*/  BAR.SYNC.DEFER_BLOCKING 0x0 ;  /* 0x0000000000007b1d */ /* 0x000fec0000010000 */
[----:B------:R-:W1:Y:S02]  /*0110*/  LDS.64 R2, [UR5] ;  /* 0x00000005ff027984 */ /* 0x000e640008000a00 */
[----:B--2---:R-:W-:Y:S05]  /*0120*/  BRA.U !UP0, `(.L_x_0) ;  /* 0x0000000508687547 */ /* 0x004fea000b800000 */
[----:B------:R-:W-:Y:S02]  /*0130*/  UIADD3 UR6, UPT, UPT, UR4, -0x1, URZ ;  /* 0xffffffff04067890 */ /* 0x000fe4000fffe0ff */
[----:B------:R-:W-:Y:S02]  /*0140*/  UIADD3 UR4, UPT, UPT, UR4, -0x2, URZ ;  /* 0xfffffffe04047890 */ /* 0x000fe4000fffe0ff */
[----:B------:R-:W-:Y:S02]  /*0150*/  ULOP3.LUT UR8, UR6, 0xf, URZ, 0xc0, !UPT ;  /* 0x0000000f06087892 */ /* 0x000fe4000f8ec0ff */
[----:B------:R-:W-:-:S03]  /*0160*/  UISETP.GE.U32.AND UP0, UPT, UR4, 0xf, UPT ;  /* 0x0000000f0400788c */ /* 0x000fc6000bf06070 */
[----:B------:R-:W-:-:S06]  /*0170*/  UMOV UR4, 0x1 ;  /* 0x0000000100047882 */ /* 0x000fcc0000000000 */
[----:B------:R-:W-:Y:S05]  /*0180*/  BRA.U !UP0, `(.L_x_1) ;  /* 0x00000001088c7547 */ /* 0x000fea000b800000 */
[----:B------:R-:W-:Y:S02]  /*0190*/  ULOP3.LUT UR4, UR6, 0xfffffff0, URZ, 0xc0, !UPT ;  /* 0xfffffff006047892 */ /* 0x000fe4000f8ec0ff */
[----:B------:R-:W-:Y:S02]  /*01a0*/  UIADD3 UR9, UPT, UPT, UR5, 0x40, URZ ;  /* 0x0000004005097890 */ /* 0x000fe4000fffe0ff */
[----:B------:R-:W-:-:S03]  /*01b0*/  UIADD3 UR7, UPT, UPT, -UR4, URZ, URZ ;  /* 0x000000ff04077290 */ /* 0x000fc6000fffe1ff */
[----:B------:R-:W-:-:S09]  /*01c0*/  UMOV UR4, URZ ;  /* 0x000000ff00047c82 */ /* 0x000fd20008000000 */
.L_x_2:
[----:B------:R-:W1:Y:S01]  /*01d0*/  LDS.64 R8, [UR9+-0x38] ;  /* 0xffffc809ff087984 */ /* 0x000e620008000a00 */
[----:B------:R-:W-:Y:S02]  /*01e0*/  UIADD3 UR7, UPT, UPT, UR7, 0x10, URZ ;  /* 0x0000001007077890 */ /* 0x000fe4000fffe0ff */
[----:B------:R-:W-:Y:S01]  /*01f0*/  UIADD3 UR4, UPT, UPT, UR4, 0x10, URZ ;  /* 0x0000001004047890 */ /* 0x000fe2000fffe0ff */
[----:B------:R-:W2:Y:S01]  /*0200*/  LDS.128 R12, [UR9+-0x30] ;  /* 0xffffd009ff0c7984 */ /* 0x000ea20008000c00 */
[----:B------:R-:W-:-:S03]  /*0210*/  UISETP.NE.AND UP0, UPT, UR7, URZ, UPT ;  /* 0x000000ff0700728c */ /* 0x000fc6000bf05270 */
[----:B0-----:R-:W0:Y:S01]  /*0220*/  LDS.128 R4, [UR9+-0x20] ;  /* 0xffffe009ff047984 */ /* 0x001e220008000c00 */
[----:B-1----:R-:W-:-:S03]  /*0230*/  DADD R2, R8, R2 ;  /* 0x0000000008027229 */ /* 0x002fc60000000002 */
[----:B------:R-:W1:Y:S05]  /*0240*/  LDS.128 R8, [UR9+-0x10] ;  /* 0xfffff009ff087984 */ /* 0x000e6a0008000c00 */
[----:B--2---:R-:W-:-:S08]  /*0250*/  DADD R2, R2, R12 ;  /* 0x0000000002027229 */ /* 0x004fd0000000000c */
[----:B------:R-:W-:Y:S01]  /*0260*/  DADD R2, R14, R2 ;  /* 0x000000000e027229 */ /* 0x000fe20000000002 */
[----:B------:R-:W2:Y:S07]  /*0270*/  LDS.128 R12, [UR9] ;  /* 0x00000009ff0c7984 */ /* 0x000eae0008000c00 */
[----:B0-----:R-:W-:-:S08]  /*0280*/  DADD R2, R2, R4 ;  /* 0x0000000002027229 */ /* 0x001fd00000000004 */
[----:B------:R-:W-:Y:S01]  /*0290*/  DADD R2, R6, R2 ;  /* 0x0000000006027229 */ /* 0x000fe20000000002 */
[----:B------:R-:W0:Y:S07]  /*02a0*/  LDS.128 R4, [UR9+0x10] ;  /* 0x00001009ff047984 */ /* 0x000e2e0008000c00 */
[----:B-1----:R-:W-:-:S08]  /*02b0*/  DADD R2, R2, R8 ;  /* 0x0000000002027229 */ /* 0x002fd00000000008 */
[----:B------:R-:W-:Y:S01]  /*02c0*/  DADD R2, R10, R2 ;  /* 0x000000000a027229 */ /* 0x000fe20000000002 */
[----:B------:R-:W1:Y:S07]  /*02d0*/  LDS.128 R8, [UR9+0x20] ;  /* 0x00002009ff087984 */ /* 0x000e6e0008000c00 */
[----:B--2---:R-:W-:-:S08]  /*02e0*/  DADD R2, R2, R12 ;  /* 0x0000000002027229 */ /* 0x004fd0000000000c */
[----:B------:R-:W-:Y:S01]  /*02f0*/  DADD R2, R14, R2 ;  /* 0x000000000e027229 */ /* 0x000fe20000000002 */
[----:B------:R-:W2:Y:S07]  /*0300*/  LDS.128 R12, [UR9+0x30] ;  /* 0x00003009ff0c7984 */ /* 0x000eae0008000c00 */
[----:B0-----:R-:W-:Y:S01]  /*0310*/  DADD R2, R2, R4 ;  /* 0x0000000002027229 */ /* 0x001fe20000000004 */
[----:B------:R-:W0:Y:S01]  /*0320*/  LDS.64 R4, [UR9+0x40] ;  /* 0x00004009ff047984 */ /* 0x000e220008000a00 */
[----:B------:R-:W-:-:S06]  /*0330*/  UIADD3 UR9, UPT, UPT, UR9, 0x80, URZ ;  /* 0x0000008009097890 */ /* 0x000fcc000fffe0ff */
[----:B------:R-:W-:-:S08]  /*0340*/  DADD R2, R6, R2 ;  /* 0x0000000006027229 */ /* 0x000fd00000000002 */
[----:B-1----:R-:W-:-:S08]  /*0350*/  DADD R2, R2, R8 ;  /* 0x0000000002027229 */ /* 0x002fd00000000008 */
[----:B------:R-:W-:-:S08]  /*0360*/  DADD R2, R10, R2 ;  /* 0x000000000a027229 */ /* 0x000fd00000000002 */
[----:B--2---:R-:W-:-:S08]  /*0370*/  DADD R2, R2, R12 ;  /* 0x0000000002027229 */ /* 0x004fd0000000000c */
[----:B------:R-:W-:-:S08]  /*0380*/  DADD R2, R14, R2 ;  /* 0x000000000e027229 */ /* 0x000fd00000000002 */
[----:B0-----:R-:W-:Y:S01]  /*0390*/  DADD R2, R2, R4 ;  /* 0x0000000002027229 */ /* 0x001fe20000000004 */
[----:B------:R-:W-:Y:S10]  /*03a0*/  BRA.U UP0, `(.L_x_2) ;  /* 0xfffffffd00887547 */ /* 0x000ff4000b83ffff */
[----:B------:R-:W-:-:S12]  /*03b0*/  UIADD3 UR4, UPT, UPT, UR4, 0x1, URZ ;  /* 0x0000000104047890 */ /* 0x000fd8000fffe0ff */
.L_x_1:
[----:B------:R-:W-:-:S09]  /*03c0*/  UISETP.NE.AND UP0, UPT, UR8, URZ, UPT ;  /* 0x000000ff0800728c */ /* 0x000fd2000bf05270 */
[----:B------:R-:W-:Y:S05]  /*03d0*/  BRA.U !UP0, `(.L_x_3) ;  /* 0x0000000108b87547 */ /* 0x000fea000b800000 */
[----:B------:R-:W-:Y:S02]  /*03e0*/  UISETP.GE.U32.AND UP0, UPT, UR8, 0x8, UPT ;  /* 0x000000080800788c */ /* 0x000fe4000bf06070 */
[----:B------:R-:W-:-:S04]  /*03f0*/  ULOP3.LUT UR7, UR6, 0x7, URZ, 0xc0, !UPT ;  /* 0x0000000706077892 */ /* 0x000fc8000f8ec0ff */
[----:B------:R-:W-:-:S03]  /*0400*/  UISETP.NE.AND UP1, UPT, UR7, URZ, UPT ;  /* 0x000000ff0700728c */ /* 0x000fc6000bf25270 */
[----:B------:R-:W-:Y:S08]  /*0410*/  BRA.U !UP0, `(.L_x_4) ;  /* 0x0000000108487547 */ /* 0x000ff0000b800000 */
[----:B------:R-:W-:Y:S02]  /*0420*/  ULEA UR8, UR4, UR5, 0x3 ;  /* 0x0000000504087291 */ /* 0x000fe4000f8e18ff */
[----:B------:R-:W-:-:S07]  /*0430*/  UIADD3 UR4, UPT, UPT, UR4, 0x8, URZ ;  /* 0x0000000804047890 */ /* 0x000fce000fffe0ff */
[----:B0-----:R-:W1:Y:S04]  /*0440*/  LDS.64 R4, [UR8] ;  /* 0x00000008ff047984 */ /* 0x001e680008000a00 */
[----:B------:R-:W0:Y:S04]  /*0450*/  LDS.64 R6, [UR8+0x8] ;  /* 0x00000808ff067984 */ /* 0x000e280008000a00 */
[----:B------:R-:W2:Y:S04]  /*0460*/  LDS.64 R8, [UR8+0x10] ;  /* 0x00001008ff087984 */ /* 0x000ea80008000a00 */
[----:B------:R-:W3:Y:S04]  /*0470*/  LDS.64 R10, [UR8+0x18] ;  /* 0x00001808ff0a7984 */ /* 0x000ee80008000a00 */
[----:B------:R-:W4:Y:S01]  /*0480*/  LDS.64 R12, [UR8+0x20] ;  /* 0x00002008ff0c7984 */ /* 0x000f220008000a00 */
[----:B-1----:R-:W-:-:S03]  /*0490*/  DADD R4, R2, R4 ;  /* 0x0000000002047229 */ /* 0x002fc60000000004 */
[----:B------:R-:W1:Y:S05]  /*04a0*/  LDS.64 R2, [UR8+0x28] ;  /* 0x00002808ff027984 */ /* 0x000e6a0008000a00 */
[----:B0-----:R-:W-:Y:S01]  /*04b0*/  DADD R4, R4, R6 ;  /* 0x0000000004047229 */ /* 0x001fe20000000006 */
[----:B------:R-:W0:Y:S07]  /*04c0*/  LDS.64 R6, [UR8+0x30] ;  /* 0x00003008ff067984 */ /* 0x000e2e0008000a00 */
[----:B--2---:R-:W-:Y:S01]  /*04d0*/  DADD R4, R4, R8 ;  /* 0x0000000004047229 */ /* 0x004fe20000000008 */
[----:B------:R-:W2:Y:S07]  /*04e0*/  LDS.64 R8, [UR8+0x38] ;  /* 0x00003808ff087984 */ /* 0x000eae0008000a00 */
[----:B---3--:R-:W-:-:S08]  /*04f0*/  DADD R4, R4, R10 ;  /* 0x0000000004047229 */ /* 0x008fd0000000000a */
[----:B----4-:R-:W-:-:S08]  /*0500*/  DADD R4, R4, R12 ;  /* 0x0000000004047229 */ /* 0x010fd0000000000c */
[----:B-1----:R-:W-:-:S08]  /*0510*/  DADD R2, R4, R2 ;  /* 0x0000000004027229 */ /* 0x002fd00000000002 */
[----:B0-----:R-:W-:-:S08]  /*0520*/  DADD R2, R2, R6 ;  /* 0x0000000002027229 */ /* 0x001fd00000000006 */
[----:B--2---:R-:W-:-:S11]  /*0530*/  DADD R2, R2, R8 ;  /* 0x0000000002027229 */ /* 0x004fd60000000008 */
.L_x_4:
        /* <DEDUP_REMOVED lines=10> */
[----:B------:R-:W3:Y:S01]  /*05e0*/  LDS.64 R10, [UR7+0x18] ;  /* 0x00001807ff0a7984 */ /* 0x000ee20008000a00 */
[----:B-1----:R-:W-:-:S08]  /*05f0*/  DADD R4, R2, R4 ;  /* 0x0000000002047229 */ /* 0x002fd00000000004 */
[----:B0-----:R-:W-:-:S08]  /*0600*/  DADD R4, R4, R6 ;  /* 0x0000000004047229 */ /* 0x001fd00000000006 */
[----:B--2---:R-:W-:-:S08]  /*0610*/  DADD R4, R4, R8 ;  /* 0x0000000004047229 */ /* 0x004fd00000000008 */
[----:B---3--:R-:W-:-:S11]  /*0620*/  DADD R2, R4, R10 ;  /* 0x0000000004027229 */ /* 0x008fd6000000000a */
.L_x_5:
[----:B------:R-:W-:Y:S05]  /*0630*/  BRA.U !UP1, `(.L_x_3) ;  /* 0x0000000109207547 */ /* 0x000fea000b800000 */
[----:B------:R-:W-:Y:S02]  /*0640*/  ULEA UR4, UR4, UR5, 0x3 ;  /* 0x0000000504047291 */ /* 0x000fe4000f8e18ff */
[----:B------:R-:W-:-:S12]  /*0650*/  UIADD3 UR6, UPT, UPT, -UR6, URZ, URZ ;  /* 0x000000ff06067290 */ /* 0x000fd8000fffe1ff */
.L_x_6:
[----:B0-----:R-:W1:Y:S01]  /*0660*/  LDS.64 R4, [UR4] ;  /* 0x00000004ff047984 */ /* 0x001e620008000a00 */
[----:B------:R-:W-:Y:S02]  /*0670*/  UIADD3 UR6, UPT, UPT, UR6, 0x1, URZ ;  /* 0x0000000106067890 */ /* 0x000fe4000fffe0ff */
[----:B------:R-:W-:Y:S02]  /*0680*/  UIADD3 UR4, UPT, UPT, UR4, 0x8, URZ ;  /* 0x0000000804047890 */ /* 0x000fe4000fffe0ff */
[----:B------:R-:W-:Y:S01]  /*0690*/  UISETP.NE.AND UP0, UPT, UR6, URZ, UPT ;  /* 0x000000ff0600728c */ /* 0x000fe2000bf05270 */
[----:B-1----:R-:W-:-:S08]  /*06a0*/  DADD R2, R4, R2 ;  /* 0x0000000004027229 */ /* 0x002fd00000000002 */
[----:B------:R-:W-:Y:S05]  /*06b0*/  BRA.U UP0, `(.L_x_6) ;  /* 0xfffffffd00e87547 */ /* 0x000fea000b83ffff */
.L_x_3:
[----:B-1----:R2:W-:Y:S02]  /*06c0*/  STS.64 [UR5], R2 ;  /* 0x00000002ff007988 */ /* 0x0025e40008000a05 */
.L_x_0:
[----:B0-----:R-:W0:Y:S01]  /*06d0*/  S2R R7, SR_CTAID.X ;  /* 0x0000000000077919 */ /* 0x001e220000002500 */
[----:B------:R-:W0:Y:S02]  /*06e0*/  LDC.64 R4, c[0x0][0x3a0] ;  /* 0x0000e800ff047b82 */ /* 0x000e240000000a00 */
[----:B0-----:R-:W-:-:S05]  /*06f0*/  IMAD.WIDE.U32 R4, R7, 0x8, R4 ;  /* 0x0000000807047825 */ /* 0x001fca00078e0004 */
[----:B------:R-:W1:Y:S02]  /*0700*/  LDG.E.64 R6, desc[UR10][R4.64] ;  /* 0x0000000a04067981 */ /* 0x000e64000c1e1b00 */
[----:B-1----:R-:W-:-:S07]  /*0710*/  DADD R6, R6, R2 ;  /* 0x0000000006067229 */ /* 0x002fce0000000002 */
[----:B------:R-:W-:Y:S01]  /*0720*/  STG.E.64 desc[UR10][R4.64], R6 ;  /* 0x0000000604007986 */ /* 0x000fe2000c101b0a */
[----:B------:R-:W-:Y:S05]  /*0730*/  EXIT ;  /* 0x000000000000794d */ /* 0x000fea0003800000 */
.L_x_7:
[----:B------:R-:W-:-:S00]  /*0740*/  BRA `(.L_x_7) ;  /* 0xfffffffc00fc7947 */ /* 0x000fc0000383ffff */
[----:B------:R-:W-:-:S00]  /*0750*/  NOP ;  /* 0x0000000000007918 */ /* 0x000fc00000000000 */
        /* <DEDUP_REMOVED lines=10> */
.L_x_8:


//--------------------- .nv.shared._Z6kernelPiS_S_PdS0_ --------------------------
	.section	.nv.shared._Z6kernelPiS_S_PdS0_,"aw",@nobits
	.sectionflags	@""
	.align	16
	.zero		1024


//--------------------- .nv.shared.reserved.0     --------------------------
	.section	.nv.shared.reserved.0,"aw",@nobits
	.weak		__nv_reservedSMEM_offset_0_alias
	.size		__nv_reservedSMEM_offset_0_alias, 0, 64
	.other		__nv_reservedSMEM_offset_0_alias,@"STO_CUDA_RESERVED_SHARED STV_DEFAULT"
__nv_reservedSMEM_offset_0_alias:
	.zero		0
	.zero		64


//--------------------- .nv.constant0._Z6kernelPiS_S_PdS0_ --------------------------
	.section	.nv.constant0._Z6kernelPiS_S_PdS0_,"a",@progbits
	.sectionflags	@""
	.align	4
.nv.constant0._Z6kernelPiS_S_PdS0_:
	.zero		936


//--------------------- SYMBOLS --------------------------

	.type		.nv.reservedSmem.offset0,@object
	.size		.nv.reservedSmem.offset0,0x4
	.type		.nv.reservedSmem.cap,@object
	.size		.nv.reservedSmem.cap,0x4
